//
// Generated by NVIDIA NVVM Compiler
//
// Compiler Build ID: CL-36424714
// Cuda compilation tools, release 13.0, V13.0.88
// Based on NVVM 20.0.0
//

.version 9.0
.target sm_100
.address_size 64

	// .globl	_Z5saxpyjjjjjjjjjjjjPj

.visible .entry _Z5saxpyjjjjjjjjjjjjPj(
	.param .u32 _Z5saxpyjjjjjjjjjjjjPj_param_0,
	.param .u32 _Z5saxpyjjjjjjjjjjjjPj_param_1,
	.param .u32 _Z5saxpyjjjjjjjjjjjjPj_param_2,
	.param .u32 _Z5saxpyjjjjjjjjjjjjPj_param_3,
	.param .u32 _Z5saxpyjjjjjjjjjjjjPj_param_4,
	.param .u32 _Z5saxpyjjjjjjjjjjjjPj_param_5,
	.param .u32 _Z5saxpyjjjjjjjjjjjjPj_param_6,
	.param .u32 _Z5saxpyjjjjjjjjjjjjPj_param_7,
	.param .u32 _Z5saxpyjjjjjjjjjjjjPj_param_8,
	.param .u32 _Z5saxpyjjjjjjjjjjjjPj_param_9,
	.param .u32 _Z5saxpyjjjjjjjjjjjjPj_param_10,
	.param .u32 _Z5saxpyjjjjjjjjjjjjPj_param_11,
	.param .u64 .ptr .align 1 _Z5saxpyjjjjjjjjjjjjPj_param_12
)
{
	.reg .pred 	%p<2>;
	.reg .b32 	%r<4>;
	.reg .b64 	%rd<3>;

	ld.param.u64 	%rd1, [_Z5saxpyjjjjjjjjjjjjPj_param_12];
	mov.u32 	%r1, %tid.x;
	setp.ne.s32 	%p1, %r1, 0;
	@%p1 bra 	$L__BB0_2;
	cvta.to.global.u64 	%rd2, %rd1;
	mov.b32 	%r3, 0;
	// begin inline asm
	ld.shared.u32 %r2, [%r3];
	// end inline asm
	st.global.u32 	[%rd2], %r2;
	st.global.u32 	[%rd2+4], %r2;
$L__BB0_2:
	ret;

}


// ===== COMPILED SASS (sm_100) =====

	.target	sm_100

	.elftype	@"ET_EXEC"


//--------------------- .note.nv.tkinfo           --------------------------
	.section	.note.nv.tkinfo,"",@"SHT_NOTE"
	.sectionflags	@"SHF_NOTE_NV_TKINFO"
	.tkinfo
        /*0018*/ 	.word	0x00000002
        /*0030*/ 	.string	""
        /*0030*/ 	.string	"ptxas"
        /*0030*/ 	.string	"Cuda compilation tools, release 13.0, V13.0.88"
        /*0030*/ 	.string	"Build cuda_13.0.r13.0/compiler.36424714_0"
        /*0030*/ 	.string	"-arch sm_100 -m 64 "



//--------------------- .note.nv.cuinfo           --------------------------
	.section	.note.nv.cuinfo,"",@"SHT_NOTE"
	.sectionflags	@"SHF_NOTE_NV_CUINFO"
        /*0018*/ 	.short	0x0002
        /*001a*/ 	.short	0x0064
        /*001c*/ 	.short	0x0082
	.zero		2


//--------------------- .nv.info                  --------------------------
	.section	.nv.info,"",@"SHT_CUDA_INFO"
	.align	4


	//----- nvinfo : EIATTR_REGCOUNT
	.align		4
        /*0000*/ 	.byte	0x04, 0x2f
        /*0002*/ 	.short	(.L_1 - .L_0)
	.align		4
.L_0:
        /*0004*/ 	.word	index@(_Z5saxpyjjjjjjjjjjjjPj)
        /*0008*/ 	.word	0x00000008


	//----- nvinfo : EIATTR_FRAME_SIZE
	.align		4
.L_1:
        /*000c*/ 	.byte	0x04, 0x11
        /*000e*/ 	.short	(.L_3 - .L_2)
	.align		4
.L_2:
        /*0010*/ 	.word	index@(_Z5saxpyjjjjjjjjjjjjPj)
        /*0014*/ 	.word	0x00000000


	//----- nvinfo : EIATTR_MIN_STACK_SIZE
	.align		4
.L_3:
        /*0018*/ 	.byte	0x04, 0x12
        /*001a*/ 	.short	(.L_5 - .L_4)
	.align		4
.L_4:
        /*001c*/ 	.word	index@(_Z5saxpyjjjjjjjjjjjjPj)
        /*0020*/ 	.word	0x00000000
.L_5:


//--------------------- .nv.compat                --------------------------
	.section	.nv.compat,"",@"SHT_CUDA_COMPAT_INFO"
	.align	4
        /*0000*/ 	.byte	0x02, 0x09, 0x00, 0x00, 0x02, 0x02, 0x01, 0x00, 0x02, 0x05, 0x05, 0x00, 0x03, 0x07, 0x01, 0x01
        /*0010*/ 	.byte	0x02, 0x03, 0x00, 0x00, 0x02, 0x06, 0x01, 0x00, 0x04, 0x0b, 0x08, 0x00, 0x09, 0x00, 0x00, 0x00
        /*0020*/ 	.byte	0x00, 0x00, 0x00, 0x00


//--------------------- .nv.info._Z5saxpyjjjjjjjjjjjjPj --------------------------
	.section	.nv.info._Z5saxpyjjjjjjjjjjjjPj,"",@"SHT_CUDA_INFO"
	.sectionflags	@""
	.align	4


	//----- nvinfo : EIATTR_CUDA_API_VERSION
	.align		4
        /*0000*/ 	.byte	0x04, 0x37
        /*0002*/ 	.short	(.L_7 - .L_6)
.L_6:
        /*0004*/ 	.word	0x00000082


	//----- nvinfo : EIATTR_KPARAM_INFO
	.align		4
.L_7:
        /*0008*/ 	.byte	0x04, 0x17
        /*000a*/ 	.short	(.L_9 - .L_8)
.L_8:
        /*000c*/ 	.word	0x00000000
        /*0010*/ 	.short	0x000c
        /*0012*/ 	.short	0x0030
        /*0014*/ 	.byte	0x00, 0xf5, 0x21, 0x00


	//----- nvinfo : EIATTR_KPARAM_INFO
	.align		4
.L_9:
        /*0018*/ 	.byte	0x04, 0x17
        /*001a*/ 	.short	(.L_11 - .L_10)
.L_10:
        /*001c*/ 	.word	0x00000000
        /*0020*/ 	.short	0x000b
        /*0022*/ 	.short	0x002c
        /*0024*/ 	.byte	0x00, 0xf0, 0x11, 0x00


	//----- nvinfo : EIATTR_KPARAM_INFO
	.align		4
.L_11:
        /*0028*/ 	.byte	0x04, 0x17
        /*002a*/ 	.short	(.L_13 - .L_12)
.L_12:
        /*002c*/ 	.word	0x00000000
        /*0030*/ 	.short	0x000a
        /*0032*/ 	.short	0x0028
        /*0034*/ 	.byte	0x00, 0xf0, 0x11, 0x00


	//----- nvinfo : EIATTR_KPARAM_INFO
	.align		4
.L_13:
        /*0038*/ 	.byte	0x04, 0x17
        /*003a*/ 	.short	(.L_15 - .L_14)
.L_14:
        /*003c*/ 	.word	0x00000000
        /*0040*/ 	.short	0x0009
        /*0042*/ 	.short	0x0024
        /*0044*/ 	.byte	0x00, 0xf0, 0x11, 0x00


	//----- nvinfo : EIATTR_KPARAM_INFO
	.align		4
.L_15:
        /*0048*/ 	.byte	0x04, 0x17
        /*004a*/ 	.short	(.L_17 - .L_16)
.L_16:
        /*004c*/ 	.word	0x00000000
        /*0050*/ 	.short	0x0008
        /*0052*/ 	.short	0x0020
        /*0054*/ 	.byte	0x00, 0xf0, 0x11, 0x00


	//----- nvinfo : EIATTR_KPARAM_INFO
	.align		4
.L_17:
        /*0058*/ 	.byte	0x04, 0x17
        /*005a*/ 	.short	(.L_19 - .L_18)
.L_18:
        /*005c*/ 	.word	0x00000000
        /*0060*/ 	.short	0x0007
        /*0062*/ 	.short	0x001c
        /*0064*/ 	.byte	0x00, 0xf0, 0x11, 0x00


	//----- nvinfo : EIATTR_KPARAM_INFO
	.align		4
.L_19:
        /*0068*/ 	.byte	0x04, 0x17
        /*006a*/ 	.short	(.L_21 - .L_20)
.L_20:
        /*006c*/ 	.word	0x00000000
        /*0070*/ 	.short	0x0006
        /*0072*/ 	.short	0x0018
        /*0074*/ 	.byte	0x00, 0xf0, 0x11, 0x00


	//----- nvinfo : EIATTR_KPARAM_INFO
	.align		4
.L_21:
        /*0078*/ 	.byte	0x04, 0x17
        /*007a*/ 	.short	(.L_23 - .L_22)
.L_22:
        /*007c*/ 	.word	0x00000000
        /*0080*/ 	.short	0x0005
        /*0082*/ 	.short	0x0014
        /*0084*/ 	.byte	0x00, 0xf0, 0x11, 0x00


	//----- nvinfo : EIATTR_KPARAM_INFO
	.align		4
.L_23:
        /*0088*/ 	.byte	0x04, 0x17
        /*008a*/ 	.short	(.L_25 - .L_24)
.L_24:
        /*008c*/ 	.word	0x00000000
        /*0090*/ 	.short	0x0004
        /*0092*/ 	.short	0x0010
        /*0094*/ 	.byte	0x00, 0xf0, 0x11, 0x00


	//----- nvinfo : EIATTR_KPARAM_INFO
	.align		4
.L_25:
        /*0098*/ 	.byte	0x04, 0x17
        /*009a*/ 	.short	(.L_27 - .L_26)
.L_26:
        /*009c*/ 	.word	0x00000000
        /*00a0*/ 	.short	0x0003
        /*00a2*/ 	.short	0x000c
        /*00a4*/ 	.byte	0x00, 0xf0, 0x11, 0x00


	//----- nvinfo : EIATTR_KPARAM_INFO
	.align		4
.L_27:
        /*00a8*/ 	.byte	0x04, 0x17
        /*00aa*/ 	.short	(.L_29 - .L_28)
.L_28:
        /*00ac*/ 	.word	0x00000000
        /*00b0*/ 	.short	0x0002
        /*00b2*/ 	.short	0x0008
        /*00b4*/ 	.byte	0x00, 0xf0, 0x11, 0x00


	//----- nvinfo : EIATTR_KPARAM_INFO
	.align		4
.L_29:
        /*00b8*/ 	.byte	0x04, 0x17
        /*00ba*/ 	.short	(.L_31 - .L_30)
.L_30:
        /*00bc*/ 	.word	0x00000000
        /*00c0*/ 	.short	0x0001
        /*00c2*/ 	.short	0x0004
        /*00c4*/ 	.byte	0x00, 0xf0, 0x11, 0x00


	//----- nvinfo : EIATTR_KPARAM_INFO
	.align		4
.L_31:
        /*00c8*/ 	.byte	0x04, 0x17
        /*00ca*/ 	.short	(.L_33 - .L_32)
.L_32:
        /*00cc*/ 	.word	0x00000000
        /*00d0*/ 	.short	0x0000
        /*00d2*/ 	.short	0x0000
        /*00d4*/ 	.byte	0x00, 0xf0, 0x11, 0x00


	//----- nvinfo : EIATTR_SPARSE_MMA_MASK
	.align		4
.L_33:
        /*00d8*/ 	.byte	0x03, 0x50
        /*00da*/ 	.short	0x0000


	//----- nvinfo : EIATTR_MAXREG_COUNT
	.align		4
        /*00dc*/ 	.byte	0x03, 0x1b
        /*00de*/ 	.short	0x00ff


	//----- nvinfo : EIATTR_MERCURY_ISA_VERSION
	.align		4
        /*00e0*/ 	.byte	0x03, 0x5f
        /*00e2*/ 	.short	0x0101


	//----- nvinfo : EIATTR_VRC_CTA_INIT_COUNT
	.align		4
        /*00e4*/ 	.byte	0x02, 0x4a
	.zero		1
	.zero		1


	//----- nvinfo : EIATTR_EXIT_INSTR_OFFSETS
	.align		4
        /*00e8*/ 	.byte	0x04, 0x1c
        /*00ea*/ 	.short	(.L_35 - .L_34)


	//   ....[0]....
.L_34:
        /*00ec*/ 	.word	0x00000030


	//   ....[1]....
        /*00f0*/ 	.word	0x000000a0


	//----- nvinfo : EIATTR_CBANK_PARAM_SIZE
	.align		4
.L_35:
        /*00f4*/ 	.byte	0x03, 0x19
        /*00f6*/ 	.short	0x0038


	//----- nvinfo : EIATTR_PARAM_CBANK
	.align		4
        /*00f8*/ 	.byte	0x04, 0x0a
        /*00fa*/ 	.short	(.L_37 - .L_36)
	.align		4
.L_36:
        /*00fc*/ 	.word	index@(.nv.constant0._Z5saxpyjjjjjjjjjjjjPj)
        /*0100*/ 	.short	0x0380
        /*0102*/ 	.short	0x0038


	//----- nvinfo : EIATTR_SW_WAR
	.align		4
.L_37:
        /*0104*/ 	.byte	0x04, 0x36
        /*0106*/ 	.short	(.L_39 - .L_38)
.L_38:
        /*0108*/ 	.word	0x00000008
.L_39:


//--------------------- .nv.callgraph             --------------------------
	.section	.nv.callgraph,"",@"SHT_CUDA_CALLGRAPH"
	.align	4
	.sectionentsize	8
	.align		4
        /*0000*/ 	.word	0x00000000
	.align		4
        /*0004*/ 	.word	0xffffffff
	.align		4
        /*0008*/ 	.word	0x00000000
	.align		4
        /*000c*/ 	.word	0xfffffffe
	.align		4
        /*0010*/ 	.word	0x00000000
	.align		4
        /*0014*/ 	.word	0xfffffffd
	.align		4
        /*0018*/ 	.word	0x00000000
	.align		4
        /*001c*/ 	.word	0xfffffffc


//--------------------- .text._Z5saxpyjjjjjjjjjjjjPj --------------------------
	.section	.text._Z5saxpyjjjjjjjjjjjjPj,"ax",@progbits
	.align	128
        .global         _Z5saxpyjjjjjjjjjjjjPj
        .type           _Z5saxpyjjjjjjjjjjjjPj,@function
        .size           _Z5saxpyjjjjjjjjjjjjPj,(.L_x_1 - _Z5saxpyjjjjjjjjjjjjPj)
        .other          _Z5saxpyjjjjjjjjjjjjPj,@"STO_CUDA_ENTRY STV_DEFAULT"
_Z5saxpyjjjjjjjjjjjjPj:
.text._Z5saxpyjjjjjjjjjjjjPj:
[----:B------:R-:W-:Y:S01]  /*0000*/  LDC R1, c[0x0][0x37c] ;  /* 0x0000df00ff017b82 */ /* 0x000fe20000000800 */
[----:B------:R-:W0:Y:S02]  /*0010*/  S2R R0, SR_TID.X ;  /* 0x0000000000007919 */ /* 0x000e240000002100 */
[----:B0-----:R-:W-:-:S13]  /*0020*/  ISETP.NE.AND P0, PT, R0, RZ, PT ;  /* 0x000000ff0000720c */ /* 0x001fda0003f05270 */
[----:B------:R-:W-:Y:S05]  /*0030*/  @P0 EXIT ;  /* 0x000000000000094d */ /* 0x000fea0003800000 */
[----:B------:R-:W-:Y:S01]  /*0040*/  UMOV UR4, URZ ;  /* 0x000000ff00047c82 */ /* 0x000fe20008000000 */
[----:B------:R-:W0:Y:S01]  /*0050*/  LDC.64 R2, c[0x0][0x3b0] ;  /* 0x0000ec00ff027b82 */ /* 0x000e220000000a00 */
[----:B------:R-:W0:Y:S02]  /*0060*/  LDS R5, [UR4] ;  /* 0x00000004ff057984 */ /* 0x000e240008000800 */
[----:B------:R-:W0:Y:S02]  /*0070*/  LDCU.64 UR4, c[0x0][0x358] ;  /* 0x00006b00ff0477ac */ /* 0x000e240008000a00 */
[----:B0-----:R-:W-:Y:S04]  /*0080*/  STG.E desc[UR4][R2.64], R5 ;  /* 0x0000000502007986 */ /* 0x001fe8000c101904 */
[----:B------:R-:W-:Y:S01]  /*0090*/  STG.E desc[UR4][R2.64+0x4], R5 ;  /* 0x0000040502007986 */ /* 0x000fe2000c101904 */
[----:B------:R-:W-:Y:S05]  /*00a0*/  EXIT ;  /* 0x000000000000794d */ /* 0x000fea0003800000 */
.L_x_0:
[----:B------:R-:W-:-:S00]  /*00b0*/  BRA `(.L_x_0) ;  /* 0xfffffffc00fc7947 */ /* 0x000fc0000383ffff */
[----:B------:R-:W-:-:S00]  /*00c0*/  NOP ;  /* 0x0000000000007918 */ /* 0x000fc00000000000 */
        /* <DEDUP_REMOVED lines=11> */
.L_x_1:


//--------------------- .nv.shared.reserved.0     --------------------------
	.section	.nv.shared.reserved.0,"aw",@nobits
	.weak		__nv_reservedSMEM_offset_0_alias
	.size		__nv_reservedSMEM_offset_0_alias, 0, 64
	.other		__nv_reservedSMEM_offset_0_alias,@"STO_CUDA_RESERVED_SHARED STV_DEFAULT"
__nv_reservedSMEM_offset_0_alias:
	.zero		0
	.zero		64


//--------------------- .nv.constant0._Z5saxpyjjjjjjjjjjjjPj --------------------------
	.section	.nv.constant0._Z5saxpyjjjjjjjjjjjjPj,"a",@progbits
	.sectionflags	@""
	.align	4
.nv.constant0._Z5saxpyjjjjjjjjjjjjPj:
	.zero		952


//--------------------- SYMBOLS --------------------------

	.type		.nv.reservedSmem.offset0,@object
	.size		.nv.reservedSmem.offset0,0x4
